//
// Generated by NVIDIA NVVM Compiler
//
// Compiler Build ID: CL-36424714
// Cuda compilation tools, release 13.0, V13.0.88
// Based on NVVM 20.0.0
//

.version 9.0
.target sm_100
.address_size 64

	// .globl	_Z17gemm_naive_kernelPKfS0_Pfiii

.visible .entry _Z17gemm_naive_kernelPKfS0_Pfiii(
	.param .u64 .ptr .align 1 _Z17gemm_naive_kernelPKfS0_Pfiii_param_0,
	.param .u64 .ptr .align 1 _Z17gemm_naive_kernelPKfS0_Pfiii_param_1,
	.param .u64 .ptr .align 1 _Z17gemm_naive_kernelPKfS0_Pfiii_param_2,
	.param .u32 _Z17gemm_naive_kernelPKfS0_Pfiii_param_3,
	.param .u32 _Z17gemm_naive_kernelPKfS0_Pfiii_param_4,
	.param .u32 _Z17gemm_naive_kernelPKfS0_Pfiii_param_5
)
{
	.reg .pred 	%p<4>;
	.reg .b32 	%r<13>;
	.reg .b64 	%rd<5>;

	ld.param.u64 	%rd1, [_Z17gemm_naive_kernelPKfS0_Pfiii_param_2];
	ld.param.u32 	%r4, [_Z17gemm_naive_kernelPKfS0_Pfiii_param_3];
	ld.param.u32 	%r3, [_Z17gemm_naive_kernelPKfS0_Pfiii_param_4];
	mov.u32 	%r5, %ctaid.x;
	mov.u32 	%r6, %ntid.x;
	mov.u32 	%r7, %tid.x;
	mad.lo.s32 	%r1, %r5, %r6, %r7;
	mov.u32 	%r8, %ctaid.y;
	mov.u32 	%r9, %ntid.y;
	mov.u32 	%r10, %tid.y;
	mad.lo.s32 	%r2, %r8, %r9, %r10;
	setp.ge.s32 	%p1, %r2, %r4;
	setp.ge.s32 	%p2, %r1, %r3;
	or.pred  	%p3, %p1, %p2;
	@%p3 bra 	$L__BB0_2;
	cvta.to.global.u64 	%rd2, %rd1;
	mad.lo.s32 	%r11, %r3, %r2, %r1;
	mul.wide.s32 	%rd3, %r11, 4;
	add.s64 	%rd4, %rd2, %rd3;
	mov.b32 	%r12, 1150964204;
	st.global.u32 	[%rd4], %r12;
$L__BB0_2:
	ret;

}
	// .globl	_Z17gemm_tiled_kernelPKfS0_Pfiii
.visible .entry _Z17gemm_tiled_kernelPKfS0_Pfiii(
	.param .u64 .ptr .align 1 _Z17gemm_tiled_kernelPKfS0_Pfiii_param_0,
	.param .u64 .ptr .align 1 _Z17gemm_tiled_kernelPKfS0_Pfiii_param_1,
	.param .u64 .ptr .align 1 _Z17gemm_tiled_kernelPKfS0_Pfiii_param_2,
	.param .u32 _Z17gemm_tiled_kernelPKfS0_Pfiii_param_3,
	.param .u32 _Z17gemm_tiled_kernelPKfS0_Pfiii_param_4,
	.param .u32 _Z17gemm_tiled_kernelPKfS0_Pfiii_param_5
)
{


	ret;

}


// ===== COMPILED SASS (sm_100) =====

	.target	sm_100

	.elftype	@"ET_EXEC"


//--------------------- .note.nv.tkinfo           --------------------------
	.section	.note.nv.tkinfo,"",@"SHT_NOTE"
	.sectionflags	@"SHF_NOTE_NV_TKINFO"
	.tkinfo
        /*0018*/ 	.word	0x00000002
        /*0030*/ 	.string	""
        /*0030*/ 	.string	"ptxas"
        /*0030*/ 	.string	"Cuda compilation tools, release 13.0, V13.0.88"
        /*0030*/ 	.string	"Build cuda_13.0.r13.0/compiler.36424714_0"
        /*0030*/ 	.string	"-arch sm_100 -m 64 "



//--------------------- .note.nv.cuinfo           --------------------------
	.section	.note.nv.cuinfo,"",@"SHT_NOTE"
	.sectionflags	@"SHF_NOTE_NV_CUINFO"
        /*0018*/ 	.short	0x0002
        /*001a*/ 	.short	0x0064
        /*001c*/ 	.short	0x0082
	.zero		2


//--------------------- .nv.info                  --------------------------
	.section	.nv.info,"",@"SHT_CUDA_INFO"
	.align	4


	//----- nvinfo : EIATTR_REGCOUNT
	.align		4
        /*0000*/ 	.byte	0x04, 0x2f
        /*0002*/ 	.short	(.L_1 - .L_0)
	.align		4
.L_0:
        /*0004*/ 	.word	index@(_Z17gemm_naive_kernelPKfS0_Pfiii)
        /*0008*/ 	.word	0x0000000a


	//----- nvinfo : EIATTR_FRAME_SIZE
	.align		4
.L_1:
        /*000c*/ 	.byte	0x04, 0x11
        /*000e*/ 	.short	(.L_3 - .L_2)
	.align		4
.L_2:
        /*0010*/ 	.word	index@(_Z17gemm_naive_kernelPKfS0_Pfiii)
        /*0014*/ 	.word	0x00000000


	//----- nvinfo : EIATTR_REGCOUNT
	.align		4
.L_3:
        /*0018*/ 	.byte	0x04, 0x2f
        /*001a*/ 	.short	(.L_5 - .L_4)
	.align		4
.L_4:
        /*001c*/ 	.word	index@(_Z17gemm_tiled_kernelPKfS0_Pfiii)
        /*0020*/ 	.word	0x00000004


	//----- nvinfo : EIATTR_FRAME_SIZE
	.align		4
.L_5:
        /*0024*/ 	.byte	0x04, 0x11
        /*0026*/ 	.short	(.L_7 - .L_6)
	.align		4
.L_6:
        /*0028*/ 	.word	index@(_Z17gemm_tiled_kernelPKfS0_Pfiii)
        /*002c*/ 	.word	0x00000000


	//----- nvinfo : EIATTR_MIN_STACK_SIZE
	.align		4
.L_7:
        /*0030*/ 	.byte	0x04, 0x12
        /*0032*/ 	.short	(.L_9 - .L_8)
	.align		4
.L_8:
        /*0034*/ 	.word	index@(_Z17gemm_tiled_kernelPKfS0_Pfiii)
        /*0038*/ 	.word	0x00000000


	//----- nvinfo : EIATTR_MIN_STACK_SIZE
	.align		4
.L_9:
        /*003c*/ 	.byte	0x04, 0x12
        /*003e*/ 	.short	(.L_11 - .L_10)
	.align		4
.L_10:
        /*0040*/ 	.word	index@(_Z17gemm_naive_kernelPKfS0_Pfiii)
        /*0044*/ 	.word	0x00000000
.L_11:


//--------------------- .nv.compat                --------------------------
	.section	.nv.compat,"",@"SHT_CUDA_COMPAT_INFO"
	.align	4
        /*0000*/ 	.byte	0x02, 0x09, 0x00, 0x00, 0x02, 0x02, 0x01, 0x00, 0x02, 0x05, 0x05, 0x00, 0x03, 0x07, 0x01, 0x01
        /*0010*/ 	.byte	0x02, 0x03, 0x00, 0x00, 0x02, 0x06, 0x01, 0x00, 0x04, 0x0b, 0x08, 0x00, 0x09, 0x00, 0x00, 0x00
        /*0020*/ 	.byte	0x00, 0x00, 0x00, 0x00


//--------------------- .nv.info._Z17gemm_tiled_kernelPKfS0_Pfiii --------------------------
	.section	.nv.info._Z17gemm_tiled_kernelPKfS0_Pfiii,"",@"SHT_CUDA_INFO"
	.sectionflags	@""
	.align	4


	//----- nvinfo : EIATTR_CUDA_API_VERSION
	.align		4
        /*0000*/ 	.byte	0x04, 0x37
        /*0002*/ 	.short	(.L_13 - .L_12)
.L_12:
        /*0004*/ 	.word	0x00000082


	//----- nvinfo : EIATTR_KPARAM_INFO
	.align		4
.L_13:
        /*0008*/ 	.byte	0x04, 0x17
        /*000a*/ 	.short	(.L_15 - .L_14)
.L_14:
        /*000c*/ 	.word	0x00000000
        /*0010*/ 	.short	0x0005
        /*0012*/ 	.short	0x0020
        /*0014*/ 	.byte	0x00, 0xf0, 0x11, 0x00


	//----- nvinfo : EIATTR_KPARAM_INFO
	.align		4
.L_15:
        /*0018*/ 	.byte	0x04, 0x17
        /*001a*/ 	.short	(.L_17 - .L_16)
.L_16:
        /*001c*/ 	.word	0x00000000
        /*0020*/ 	.short	0x0004
        /*0022*/ 	.short	0x001c
        /*0024*/ 	.byte	0x00, 0xf0, 0x11, 0x00


	//----- nvinfo : EIATTR_KPARAM_INFO
	.align		4
.L_17:
        /*0028*/ 	.byte	0x04, 0x17
        /*002a*/ 	.short	(.L_19 - .L_18)
.L_18:
        /*002c*/ 	.word	0x00000000
        /*0030*/ 	.short	0x0003
        /*0032*/ 	.short	0x0018
        /*0034*/ 	.byte	0x00, 0xf0, 0x11, 0x00


	//----- nvinfo : EIATTR_KPARAM_INFO
	.align		4
.L_19:
        /*0038*/ 	.byte	0x04, 0x17
        /*003a*/ 	.short	(.L_21 - .L_20)
.L_20:
        /*003c*/ 	.word	0x00000000
        /*0040*/ 	.short	0x0002
        /*0042*/ 	.short	0x0010
        /*0044*/ 	.byte	0x00, 0xf5, 0x21, 0x00


	//----- nvinfo : EIATTR_KPARAM_INFO
	.align		4
.L_21:
        /*0048*/ 	.byte	0x04, 0x17
        /*004a*/ 	.short	(.L_23 - .L_22)
.L_22:
        /*004c*/ 	.word	0x00000000
        /*0050*/ 	.short	0x0001
        /*0052*/ 	.short	0x0008
        /*0054*/ 	.byte	0x00, 0xf5, 0x21, 0x00


	//----- nvinfo : EIATTR_KPARAM_INFO
	.align		4
.L_23:
        /*0058*/ 	.byte	0x04, 0x17
        /*005a*/ 	.short	(.L_25 - .L_24)
.L_24:
        /*005c*/ 	.word	0x00000000
        /*0060*/ 	.short	0x0000
        /*0062*/ 	.short	0x0000
        /*0064*/ 	.byte	0x00, 0xf5, 0x21, 0x00


	//----- nvinfo : EIATTR_SPARSE_MMA_MASK
	.align		4
.L_25:
        /*0068*/ 	.byte	0x03, 0x50
        /*006a*/ 	.short	0x0000


	//----- nvinfo : EIATTR_MAXREG_COUNT
	.align		4
        /*006c*/ 	.byte	0x03, 0x1b
        /*006e*/ 	.short	0x00ff


	//----- nvinfo : EIATTR_MERCURY_ISA_VERSION
	.align		4
        /*0070*/ 	.byte	0x03, 0x5f
        /*0072*/ 	.short	0x0101


	//----- nvinfo : EIATTR_VRC_CTA_INIT_COUNT
	.align		4
        /*0074*/ 	.byte	0x02, 0x4a
	.zero		1
	.zero		1


	//----- nvinfo : EIATTR_EXIT_INSTR_OFFSETS
	.align		4
        /*0078*/ 	.byte	0x04, 0x1c
        /*007a*/ 	.short	(.L_27 - .L_26)


	//   ....[0]....
.L_26:
        /*007c*/ 	.word	0x00000010


	//----- nvinfo : EIATTR_CBANK_PARAM_SIZE
	.align		4
.L_27:
        /*0080*/ 	.byte	0x03, 0x19
        /*0082*/ 	.short	0x0024


	//----- nvinfo : EIATTR_PARAM_CBANK
	.align		4
        /*0084*/ 	.byte	0x04, 0x0a
        /*0086*/ 	.short	(.L_29 - .L_28)
	.align		4
.L_28:
        /*0088*/ 	.word	index@(.nv.constant0._Z17gemm_tiled_kernelPKfS0_Pfiii)
        /*008c*/ 	.short	0x0380
        /*008e*/ 	.short	0x0024


	//----- nvinfo : EIATTR_SW_WAR
	.align		4
.L_29:
        /*0090*/ 	.byte	0x04, 0x36
        /*0092*/ 	.short	(.L_31 - .L_30)
.L_30:
        /*0094*/ 	.word	0x00000008
.L_31:


//--------------------- .nv.info._Z17gemm_naive_kernelPKfS0_Pfiii --------------------------
	.section	.nv.info._Z17gemm_naive_kernelPKfS0_Pfiii,"",@"SHT_CUDA_INFO"
	.sectionflags	@""
	.align	4


	//----- nvinfo : EIATTR_CUDA_API_VERSION
	.align		4
        /*0000*/ 	.byte	0x04, 0x37
        /*0002*/ 	.short	(.L_33 - .L_32)
.L_32:
        /*0004*/ 	.word	0x00000082


	//----- nvinfo : EIATTR_KPARAM_INFO
	.align		4
.L_33:
        /*0008*/ 	.byte	0x04, 0x17
        /*000a*/ 	.short	(.L_35 - .L_34)
.L_34:
        /*000c*/ 	.word	0x00000000
        /*0010*/ 	.short	0x0005
        /*0012*/ 	.short	0x0020
        /*0014*/ 	.byte	0x00, 0xf0, 0x11, 0x00


	//----- nvinfo : EIATTR_KPARAM_INFO
	.align		4
.L_35:
        /*0018*/ 	.byte	0x04, 0x17
        /*001a*/ 	.short	(.L_37 - .L_36)
.L_36:
        /*001c*/ 	.word	0x00000000
        /*0020*/ 	.short	0x0004
        /*0022*/ 	.short	0x001c
        /*0024*/ 	.byte	0x00, 0xf0, 0x11, 0x00


	//----- nvinfo : EIATTR_KPARAM_INFO
	.align		4
.L_37:
        /*0028*/ 	.byte	0x04, 0x17
        /*002a*/ 	.short	(.L_39 - .L_38)
.L_38:
        /*002c*/ 	.word	0x00000000
        /*0030*/ 	.short	0x0003
        /*0032*/ 	.short	0x0018
        /*0034*/ 	.byte	0x00, 0xf0, 0x11, 0x00


	//----- nvinfo : EIATTR_KPARAM_INFO
	.align		4
.L_39:
        /*0038*/ 	.byte	0x04, 0x17
        /*003a*/ 	.short	(.L_41 - .L_40)
.L_40:
        /*003c*/ 	.word	0x00000000
        /*0040*/ 	.short	0x0002
        /*0042*/ 	.short	0x0010
        /*0044*/ 	.byte	0x00, 0xf5, 0x21, 0x00


	//----- nvinfo : EIATTR_KPARAM_INFO
	.align		4
.L_41:
        /*0048*/ 	.byte	0x04, 0x17
        /*004a*/ 	.short	(.L_43 - .L_42)
.L_42:
        /*004c*/ 	.word	0x00000000
        /*0050*/ 	.short	0x0001
        /*0052*/ 	.short	0x0008
        /*0054*/ 	.byte	0x00, 0xf5, 0x21, 0x00


	//----- nvinfo : EIATTR_KPARAM_INFO
	.align		4
.L_43:
        /*0058*/ 	.byte	0x04, 0x17
        /*005a*/ 	.short	(.L_45 - .L_44)
.L_44:
        /*005c*/ 	.word	0x00000000
        /*0060*/ 	.short	0x0000
        /*0062*/ 	.short	0x0000
        /*0064*/ 	.byte	0x00, 0xf5, 0x21, 0x00


	//----- nvinfo : EIATTR_SPARSE_MMA_MASK
	.align		4
.L_45:
        /*0068*/ 	.byte	0x03, 0x50
        /*006a*/ 	.short	0x0000


	//----- nvinfo : EIATTR_MAXREG_COUNT
	.align		4
        /*006c*/ 	.byte	0x03, 0x1b
        /*006e*/ 	.short	0x00ff


	//----- nvinfo : EIATTR_MERCURY_ISA_VERSION
	.align		4
        /*0070*/ 	.byte	0x03, 0x5f
        /*0072*/ 	.short	0x0101


	//----- nvinfo : EIATTR_VRC_CTA_INIT_COUNT
	.align		4
        /*0074*/ 	.byte	0x02, 0x4a
	.zero		1
	.zero		1


	//----- nvinfo : EIATTR_EXIT_INSTR_OFFSETS
	.align		4
        /*0078*/ 	.byte	0x04, 0x1c
        /*007a*/ 	.short	(.L_47 - .L_46)


	//   ....[0]....
.L_46:
        /*007c*/ 	.word	0x000000c0


	//   ....[1]....
        /*0080*/ 	.word	0x00000130


	//----- nvinfo : EIATTR_CBANK_PARAM_SIZE
	.align		4
.L_47:
        /*0084*/ 	.byte	0x03, 0x19
        /*0086*/ 	.short	0x0024


	//----- nvinfo : EIATTR_PARAM_CBANK
	.align		4
        /*0088*/ 	.byte	0x04, 0x0a
        /*008a*/ 	.short	(.L_49 - .L_48)
	.align		4
.L_48:
        /*008c*/ 	.word	index@(.nv.constant0._Z17gemm_naive_kernelPKfS0_Pfiii)
        /*0090*/ 	.short	0x0380
        /*0092*/ 	.short	0x0024


	//----- nvinfo : EIATTR_SW_WAR
	.align		4
.L_49:
        /*0094*/ 	.byte	0x04, 0x36
        /*0096*/ 	.short	(.L_51 - .L_50)
.L_50:
        /*0098*/ 	.word	0x00000008
.L_51:


//--------------------- .nv.callgraph             --------------------------
	.section	.nv.callgraph,"",@"SHT_CUDA_CALLGRAPH"
	.align	4
	.sectionentsize	8
	.align		4
        /*0000*/ 	.word	0x00000000
	.align		4
        /*0004*/ 	.word	0xffffffff
	.align		4
        /*0008*/ 	.word	0x00000000
	.align		4
        /*000c*/ 	.word	0xfffffffe
	.align		4
        /*0010*/ 	.word	0x00000000
	.align		4
        /*0014*/ 	.word	0xfffffffd
	.align		4
        /*0018*/ 	.word	0x00000000
	.align		4
        /*001c*/ 	.word	0xfffffffc


//--------------------- .text._Z17gemm_tiled_kernelPKfS0_Pfiii --------------------------
	.section	.text._Z17gemm_tiled_kernelPKfS0_Pfiii,"ax",@progbits
	.align	128
        .global         _Z17gemm_tiled_kernelPKfS0_Pfiii
        .type           _Z17gemm_tiled_kernelPKfS0_Pfiii,@function
        .size           _Z17gemm_tiled_kernelPKfS0_Pfiii,(.L_x_2 - _Z17gemm_tiled_kernelPKfS0_Pfiii)
        .other          _Z17gemm_tiled_kernelPKfS0_Pfiii,@"STO_CUDA_ENTRY STV_DEFAULT"
_Z17gemm_tiled_kernelPKfS0_Pfiii:
.text._Z17gemm_tiled_kernelPKfS0_Pfiii:
[----:B------:R-:W-:Y:S01]  /*0000*/  LDC R1, c[0x0][0x37c] ;  /* 0x0000df00ff017b82 */ /* 0x000fe20000000800 */
[----:B------:R-:W-:Y:S05]  /*0010*/  EXIT ;  /* 0x000000000000794d */ /* 0x000fea0003800000 */
.L_x_0:
[----:B------:R-:W-:-:S00]  /*0020*/  BRA `(.L_x_0) ;  /* 0xfffffffc00fc7947 */ /* 0x000fc0000383ffff */
[----:B------:R-:W-:-:S00]  /*0030*/  NOP ;  /* 0x0000000000007918 */ /* 0x000fc00000000000 */
        /* <DEDUP_REMOVED lines=12> */
.L_x_2:


//--------------------- .text._Z17gemm_naive_kernelPKfS0_Pfiii --------------------------
	.section	.text._Z17gemm_naive_kernelPKfS0_Pfiii,"ax",@progbits
	.align	128
        .global         _Z17gemm_naive_kernelPKfS0_Pfiii
        .type           _Z17gemm_naive_kernelPKfS0_Pfiii,@function
        .size           _Z17gemm_naive_kernelPKfS0_Pfiii,(.L_x_3 - _Z17gemm_naive_kernelPKfS0_Pfiii)
        .other          _Z17gemm_naive_kernelPKfS0_Pfiii,@"STO_CUDA_ENTRY STV_DEFAULT"
_Z17gemm_naive_kernelPKfS0_Pfiii:
.text._Z17gemm_naive_kernelPKfS0_Pfiii:
[----:B------:R-:W-:Y:S01]  /*0000*/  LDC R1, c[0x0][0x37c] ;  /* 0x0000df00ff017b82 */ /* 0x000fe20000000800 */
[----:B------:R-:W0:Y:S07]  /*0010*/  S2R R3, SR_TID.X ;  /* 0x0000000000037919 */ /* 0x000e2e0000002100 */
[----:B------:R-:W0:Y:S01]  /*0020*/  S2UR UR4, SR_CTAID.X ;  /* 0x00000000000479c3 */ /* 0x000e220000002500 */
[----:B------:R-:W1:Y:S01]  /*0030*/  LDCU.64 UR6, c[0x0][0x398] ;  /* 0x00007300ff0677ac */ /* 0x000e620008000a00 */
[----:B------:R-:W2:Y:S06]  /*0040*/  S2R R2, SR_TID.Y ;  /* 0x0000000000027919 */ /* 0x000eac0000002200 */
[----:B------:R-:W0:Y:S08]  /*0050*/  LDC R0, c[0x0][0x360] ;  /* 0x0000d800ff007b82 */ /* 0x000e300000000800 */
[----:B------:R-:W2:Y:S08]  /*0060*/  S2UR UR5, SR_CTAID.Y ;  /* 0x00000000000579c3 */ /* 0x000eb00000002600 */
[----:B------:R-:W2:Y:S01]  /*0070*/  LDC R5, c[0x0][0x364] ;  /* 0x0000d900ff057b82 */ /* 0x000ea20000000800 */
[----:B0-----:R-:W-:-:S05]  /*0080*/  IMAD R0, R0, UR4, R3 ;  /* 0x0000000400007c24 */ /* 0x001fca000f8e0203 */
[----:B-1----:R-:W-:Y:S01]  /*0090*/  ISETP.GE.AND P0, PT, R0, UR7, PT ;  /* 0x0000000700007c0c */ /* 0x002fe2000bf06270 */
[----:B--2---:R-:W-:-:S05]  /*00a0*/  IMAD R5, R5, UR5, R2 ;  /* 0x0000000505057c24 */ /* 0x004fca000f8e0202 */
[----:B------:R-:W-:-:S13]  /*00b0*/  ISETP.GE.OR P0, PT, R5, UR6, P0 ;  /* 0x0000000605007c0c */ /* 0x000fda0008706670 */
[----:B------:R-:W-:Y:S05]  /*00c0*/  @P0 EXIT ;  /* 0x000000000000094d */ /* 0x000fea0003800000 */
[----:B------:R-:W0:Y:S01]  /*00d0*/  LDC.64 R2, c[0x0][0x390] ;  /* 0x0000e400ff027b82 */ /* 0x000e220000000a00 */
[----:B------:R-:W1:Y:S01]  /*00e0*/  LDCU.64 UR4, c[0x0][0x358] ;  /* 0x00006b00ff0477ac */ /* 0x000e620008000a00 */
[----:B------:R-:W-:Y:S02]  /*00f0*/  IMAD R5, R5, UR7, R0 ;  /* 0x0000000705057c24 */ /* 0x000fe4000f8e0200 */
[----:B------:R-:W-:Y:S02]  /*0100*/  HFMA2 R7, -RZ, RZ, 4.6015625, 47.375 ;  /* 0x449a51ecff077431 */ /* 0x000fe400000001ff */
[----:B0-----:R-:W-:-:S05]  /*0110*/  IMAD.WIDE R2, R5, 0x4, R2 ;  /* 0x0000000405027825 */ /* 0x001fca00078e0202 */
[----:B-1----:R-:W-:Y:S01]  /*0120*/  STG.E desc[UR4][R2.64], R7 ;  /* 0x0000000702007986 */ /* 0x002fe2000c101904 */
[----:B------:R-:W-:Y:S05]  /*0130*/  EXIT ;  /* 0x000000000000794d */ /* 0x000fea0003800000 */
.L_x_1:
        /* <DEDUP_REMOVED lines=12> */
.L_x_3:


//--------------------- .nv.shared.reserved.0     --------------------------
	.section	.nv.shared.reserved.0,"aw",@nobits
	.weak		__nv_reservedSMEM_offset_0_alias
	.size		__nv_reservedSMEM_offset_0_alias, 0, 64
	.other		__nv_reservedSMEM_offset_0_alias,@"STO_CUDA_RESERVED_SHARED STV_DEFAULT"
__nv_reservedSMEM_offset_0_alias:
	.zero		0
	.zero		64


//--------------------- .nv.constant0._Z17gemm_tiled_kernelPKfS0_Pfiii --------------------------
	.section	.nv.constant0._Z17gemm_tiled_kernelPKfS0_Pfiii,"a",@progbits
	.sectionflags	@""
	.align	4
.nv.constant0._Z17gemm_tiled_kernelPKfS0_Pfiii:
	.zero		932


//--------------------- .nv.constant0._Z17gemm_naive_kernelPKfS0_Pfiii --------------------------
	.section	.nv.constant0._Z17gemm_naive_kernelPKfS0_Pfiii,"a",@progbits
	.sectionflags	@""
	.align	4
.nv.constant0._Z17gemm_naive_kernelPKfS0_Pfiii:
	.zero		932


//--------------------- SYMBOLS --------------------------

	.type		.nv.reservedSmem.offset0,@object
	.size		.nv.reservedSmem.offset0,0x4
